	.headerflags	@"EF_CUDA_TEXMODE_UNIFIED EF_CUDA_64BIT_ADDRESS EF_CUDA_ACCELERATORS EF_CUDA_SM90 EF_CUDA_VIRTUAL_SM(EF_CUDA_SM90)"
	.elftype	@"ET_EXEC"


//--------------------- .nv.info                  --------------------------
	.section	.nv.info,"",@"SHT_CUDA_INFO"
	.align	4


	//----- nvinfo : EIATTR_REGCOUNT
	.align		4
        /*0000*/ 	.byte	0x04, 0x2f
        /*0002*/ 	.short	(.L_3 - .L_2)
	.align		4
.L_2:
        /*0004*/ 	.word	index@(triton_poi_fused__native_batch_norm_legit_no_training_mul_sigmoid_17)
        /*0008*/ 	.word	0x00000026


	//----- nvinfo : EIATTR_MIN_STACK_SIZE
	.align		4
.L_3:
        /*000c*/ 	.byte	0x04, 0x12
        /*000e*/ 	.short	(.L_5 - .L_4)
	.align		4
.L_4:
        /*0010*/ 	.word	index@(triton_poi_fused__native_batch_norm_legit_no_training_mul_sigmoid_17)
        /*0014*/ 	.word	0x00000000


	//----- nvinfo : EIATTR_FRAME_SIZE
	.align		4
.L_5:
        /*0018*/ 	.byte	0x04, 0x11
        /*001a*/ 	.short	(.L_7 - .L_6)
	.align		4
.L_6:
        /*001c*/ 	.word	index@(triton_poi_fused__native_batch_norm_legit_no_training_mul_sigmoid_17)
        /*0020*/ 	.word	0x00000000


	//----- nvinfo : EIATTR_MIN_STACK_SIZE
	.align		4
.L_7:
        /*0024*/ 	.byte	0x04, 0x12
        /*0026*/ 	.short	(.L_9 - .L_8)
	.align		4
.L_8:
        /*0028*/ 	.word	index@(triton_poi_fused__native_batch_norm_legit_no_training_mul_sigmoid_17)
        /*002c*/ 	.word	0x00000000
.L_9:


//--------------------- .nv.info.triton_poi_fused__native_batch_norm_legit_no_training_mul_sigmoid_17 --------------------------
	.section	.nv.info.triton_poi_fused__native_batch_norm_legit_no_training_mul_sigmoid_17,"",@"SHT_CUDA_INFO"
	.sectionflags	@""
	.align	4


	//----- nvinfo : EIATTR_CUDA_API_VERSION
	.align		4
        /*0000*/ 	.byte	0x04, 0x37
        /*0002*/ 	.short	(.L_11 - .L_10)
.L_10:
        /*0004*/ 	.word	0x0000007c


	//----- nvinfo : EIATTR_KPARAM_INFO
	.align		4
.L_11:
        /*0008*/ 	.byte	0x04, 0x17
        /*000a*/ 	.short	(.L_13 - .L_12)
.L_12:
        /*000c*/ 	.word	0x00000000
        /*0010*/ 	.short	0x0006
        /*0012*/ 	.short	0x0030
        /*0014*/ 	.byte	0x00, 0xf0, 0x11, 0x00


	//----- nvinfo : EIATTR_KPARAM_INFO
	.align		4
.L_13:
        /*0018*/ 	.byte	0x04, 0x17
        /*001a*/ 	.short	(.L_15 - .L_14)
.L_14:
        /*001c*/ 	.word	0x00000000
        /*0020*/ 	.short	0x0005
        /*0022*/ 	.short	0x0028
        /*0024*/ 	.byte	0x00, 0xf4, 0x21, 0x00


	//----- nvinfo : EIATTR_KPARAM_INFO
	.align		4
.L_15:
        /*0028*/ 	.byte	0x04, 0x17
        /*002a*/ 	.short	(.L_17 - .L_16)
.L_16:
        /*002c*/ 	.word	0x00000000
        /*0030*/ 	.short	0x0004
        /*0032*/ 	.short	0x0020
        /*0034*/ 	.byte	0x00, 0xf4, 0x21, 0x00


	//----- nvinfo : EIATTR_KPARAM_INFO
	.align		4
.L_17:
        /*0038*/ 	.byte	0x04, 0x17
        /*003a*/ 	.short	(.L_19 - .L_18)
.L_18:
        /*003c*/ 	.word	0x00000000
        /*0040*/ 	.short	0x0003
        /*0042*/ 	.short	0x0018
        /*0044*/ 	.byte	0x00, 0xf4, 0x21, 0x00


	//----- nvinfo : EIATTR_KPARAM_INFO
	.align		4
.L_19:
        /*0048*/ 	.byte	0x04, 0x17
        /*004a*/ 	.short	(.L_21 - .L_20)
.L_20:
        /*004c*/ 	.word	0x00000000
        /*0050*/ 	.short	0x0002
        /*0052*/ 	.short	0x0010
        /*0054*/ 	.byte	0x00, 0xf4, 0x21, 0x00


	//----- nvinfo : EIATTR_KPARAM_INFO
	.align		4
.L_21:
        /*0058*/ 	.byte	0x04, 0x17
        /*005a*/ 	.short	(.L_23 - .L_22)
.L_22:
        /*005c*/ 	.word	0x00000000
        /*0060*/ 	.short	0x0001
        /*0062*/ 	.short	0x0008
        /*0064*/ 	.byte	0x00, 0xf4, 0x21, 0x00


	//----- nvinfo : EIATTR_KPARAM_INFO
	.align		4
.L_23:
        /*0068*/ 	.byte	0x04, 0x17
        /*006a*/ 	.short	(.L_25 - .L_24)
.L_24:
        /*006c*/ 	.word	0x00000000
        /*0070*/ 	.short	0x0000
        /*0072*/ 	.short	0x0000
        /*0074*/ 	.byte	0x00, 0xf4, 0x21, 0x00


	//----- nvinfo : EIATTR_SPARSE_MMA_MASK
	.align		4
.L_25:
        /*0078*/ 	.byte	0x03, 0x50
        /*007a*/ 	.short	0x0000


	//----- nvinfo : EIATTR_MAXREG_COUNT
	.align		4
        /*007c*/ 	.byte	0x03, 0x1b
        /*007e*/ 	.short	0x00ff


	//----- nvinfo : EIATTR_EXIT_INSTR_OFFSETS
	.align		4
        /*0080*/ 	.byte	0x04, 0x1c
        /*0082*/ 	.short	(.L_27 - .L_26)


	//   ....[0]....
.L_26:
        /*0084*/ 	.word	0x00000fd0


	//----- nvinfo : EIATTR_REQNTID
	.align		4
.L_27:
        /*0088*/ 	.byte	0x04, 0x10
        /*008a*/ 	.short	(.L_29 - .L_28)
.L_28:
        /*008c*/ 	.word	0x00000080
        /*0090*/ 	.word	0x00000001
        /*0094*/ 	.word	0x00000001


	//----- nvinfo : EIATTR_CBANK_PARAM_SIZE
	.align		4
.L_29:
        /*0098*/ 	.byte	0x03, 0x19
        /*009a*/ 	.short	0x0034


	//----- nvinfo : EIATTR_PARAM_CBANK
	.align		4
        /*009c*/ 	.byte	0x04, 0x0a
        /*009e*/ 	.short	(.L_31 - .L_30)
	.align		4
.L_30:
        /*00a0*/ 	.word	index@(.nv.constant0.triton_poi_fused__native_batch_norm_legit_no_training_mul_sigmoid_17)
        /*00a4*/ 	.short	0x0210
        /*00a6*/ 	.short	0x0034


	//----- nvinfo : EIATTR_SW_WAR
	.align		4
.L_31:
        /*00a8*/ 	.byte	0x04, 0x36
        /*00aa*/ 	.short	(.L_33 - .L_32)
.L_32:
        /*00ac*/ 	.word	0x00000008
.L_33:


//--------------------- .nv.callgraph             --------------------------
	.section	.nv.callgraph,"",@"SHT_CUDA_CALLGRAPH"
	.align	4
	.sectionentsize	8
	.align		4
        /*0000*/ 	.word	0x00000000
	.align		4
        /*0004*/ 	.word	0xffffffff
	.align		4
        /*0008*/ 	.word	0x00000000
	.align		4
        /*000c*/ 	.word	0xfffffffe
	.align		4
        /*0010*/ 	.word	0x00000000
	.align		4
        /*0014*/ 	.word	0xfffffffd
	.align		4
        /*0018*/ 	.word	0x00000000
	.align		4
        /*001c*/ 	.word	0xfffffffc


//--------------------- .nv.constant4             --------------------------
	.section	.nv.constant4,"a",@progbits
	.align	8
	.align		8
.nv.constant4:
        /*0000*/ 	.dword	_$_str
	.align		8
        /*0008*/ 	.dword	_$_str_$_2


//--------------------- .text.triton_poi_fused__native_batch_norm_legit_no_training_mul_sigmoid_17 --------------------------
	.section	.text.triton_poi_fused__native_batch_norm_legit_no_training_mul_sigmoid_17,"ax",@progbits
	.align	128
        .global         triton_poi_fused__native_batch_norm_legit_no_training_mul_sigmoid_17
        .type           triton_poi_fused__native_batch_norm_legit_no_training_mul_sigmoid_17,@function
        .size           triton_poi_fused__native_batch_norm_legit_no_training_mul_sigmoid_17,(.L_x_1 - triton_poi_fused__native_batch_norm_legit_no_training_mul_sigmoid_17)
        .other          triton_poi_fused__native_batch_norm_legit_no_training_mul_sigmoid_17,@"STO_CUDA_ENTRY STV_DEFAULT"
triton_poi_fused__native_batch_norm_legit_no_training_mul_sigmoid_17:
.text.triton_poi_fused__native_batch_norm_legit_no_training_mul_sigmoid_17:
[----:B------:R-:W-:Y:S01]  /*0000*/  LDC R1, c[0x0][0x28] ;  /* 0x00000a00ff017b82 */ /* 0x000fe20000000800 */
[----:B------:R-:W1:Y:S07]  /*0010*/  S2R R0, SR_TID.X ;  /* 0x0000000000007919 */ /* 0x000e6e0000002100 */
[----:B------:R-:W2:Y:S01]  /*0020*/  LDC.64 R18, c[0x0][0x228] ;  /* 0x00008a00ff127b82 */ /* 0x000ea20000000a00 */
[----:B------:R-:W-:Y:S01]  /*0030*/  ULDC.64 UR4, c[0x0][0x208] ;  /* 0x0000820000047ab9 */ /* 0x000fe20000000a00 */
[----:B------:R-:W3:Y:S06]  /*0040*/  S2R R3, SR_CTAID.X ;  /* 0x0000000000037919 */ /* 0x000eec0000002500 */
[----:B------:R-:W4:Y:S08]  /*0050*/  LDC.64 R20, c[0x0][0x220] ;  /* 0x00008800ff147b82 */ /* 0x000f300000000a00 */
[----:B------:R-:W5:Y:S08]  /*0060*/  LDC.64 R22, c[0x0][0x218] ;  /* 0x00008600ff167b82 */ /* 0x000f700000000a00 */
[----:B------:R-:W5:Y:S01]  /*0070*/  LDC.64 R24, c[0x0][0x238] ;  /* 0x00008e00ff187b82 */ /* 0x000f620000000a00 */
[----:B-1----:R-:W-:-:S04]  /*0080*/  SHF.L.U32 R0, R0, 0x2, RZ ;  /* 0x0000000200007819 */ /* 0x002fc800000006ff */
[----:B------:R-:W-:-:S04]  /*0090*/  LOP3.LUT R0, R0, 0x1fc, RZ, 0xc0, !PT ;  /* 0x000001fc00007812 */ /* 0x000fc800078ec0ff */
[----:B---3--:R-:W-:-:S05]  /*00a0*/  LEA R0, R3, R0, 0xa ;  /* 0x0000000003007211 */ /* 0x008fca00078e50ff */
[----:B------:R-:W-:-:S05]  /*00b0*/  IMAD.HI R2, R0, 0x2aaaaaab, RZ ;  /* 0x2aaaaaab00027827 */ /* 0x000fca00078e02ff */
[----:B------:R-:W-:-:S04]  /*00c0*/  SHF.R.U32.HI R3, RZ, 0x1f, R2 ;  /* 0x0000001fff037819 */ /* 0x000fc80000011602 */
[----:B------:R-:W-:-:S05]  /*00d0*/  LEA.HI R3, R2, R3, RZ, 0x1a ;  /* 0x0000000302037211 */ /* 0x000fca00078fd0ff */
[----:B------:R-:W-:-:S04]  /*00e0*/  IMAD R16, R3, -0x180, R0 ;  /* 0xfffffe8003107824 */ /* 0x000fc800078e0200 */
[----:B--2---:R-:W-:-:S06]  /*00f0*/  IMAD.WIDE R4, R16, 0x4, R18 ;  /* 0x0000000410047825 */ /* 0x004fcc00078e0212 */
[----:B------:R-:W2:Y:S01]  /*0100*/  LDG.E.EL.128 R4, desc[UR4][R4.64] ;  /* 0x0000000404047981 */ /* 0x000ea2000c2e1d00 */
[----:B------:R-:W-:Y:S01]  /*0110*/  IADD3 R3, R0, 0x200, RZ ;  /* 0x0000020000037810 */ /* 0x000fe20007ffe0ff */
[----:B----4-:R-:W-:-:S04]  /*0120*/  IMAD.WIDE R12, R16, 0x4, R20 ;  /* 0x00000004100c7825 */ /* 0x010fc800078e0214 */
[----:B------:R-:W-:Y:S02]  /*0130*/  IMAD.HI R2, R3, 0x2aaaaaab, RZ ;  /* 0x2aaaaaab03027827 */ /* 0x000fe400078e02ff */
[----:B------:R-:W3:Y:S02]  /*0140*/  LDG.E.EL.128 R12, desc[UR4][R12.64] ;  /* 0x000000040c0c7981 */ /* 0x000ee4000c2e1d00 */
[----:B-----5:R-:W-:Y:S01]  /*0150*/  IMAD.WIDE R22, R0, 0x4, R22 ;  /* 0x0000000400167825 */ /* 0x020fe200078e0216 */
[----:B------:R-:W-:-:S04]  /*0160*/  SHF.R.U32.HI R9, RZ, 0x1f, R2 ;  /* 0x0000001fff097819 */ /* 0x000fc80000011602 */
[----:B------:R-:W-:Y:S01]  /*0170*/  LEA.HI R2, R2, R9, RZ, 0x1a ;  /* 0x0000000902027211 */ /* 0x000fe200078fd0ff */
[----:B------:R-:W4:Y:S04]  /*0180*/  LDG.E.128 R32, desc[UR4][R22.64+0x800] ;  /* 0x0008000416207981 */ /* 0x000f28000c1e1d00 */
[----:B------:R1:W3:Y:S01]  /*0190*/  LDG.E.128 R8, desc[UR4][R22.64] ;  /* 0x0000000416087981 */ /* 0x0002e2000c1e1d00 */
[----:B------:R-:W-:-:S04]  /*01a0*/  IMAD R3, R2, -0x180, R3 ;  /* 0xfffffe8002037824 */ /* 0x000fc800078e0203 */
[----:B------:R-:W-:Y:S01]  /*01b0*/  IMAD.WIDE R28, R3, 0x4, R20 ;  /* 0x00000004031c7825 */ /* 0x000fe200078e0214 */
[----:B-1----:R-:W1:Y:S05]  /*01c0*/  LDC.64 R22, c[0x0][0x230] ;  /* 0x00008c00ff167b82 */ /* 0x002e6a0000000a00 */
[----:B------:R-:W4:Y:S01]  /*01d0*/  LDG.E.EL.128 R28, desc[UR4][R28.64] ;  /* 0x000000041c1c7981 */ /* 0x000f22000c2e1d00 */
[----:B--2---:R-:W-:Y:S01]  /*01e0*/  FADD R5, R5, 9.9999997473787516356e-06 ;  /* 0x3727c5ac05057421 */ /* 0x004fe20000000000 */
[----:B------:R-:W-:Y:S01]  /*01f0*/  FADD R4, R4, 9.9999997473787516356e-06 ;  /* 0x3727c5ac04047421 */ /* 0x000fe20000000000 */
[----:B------:R-:W-:-:S03]  /*0200*/  FADD R6, R6, 9.9999997473787516356e-06 ;  /* 0x3727c5ac06067421 */ /* 0x000fc60000000000 */
[----:B------:R-:W2:Y:S08]  /*0210*/  MUFU.SQRT R17, R4 ;  /* 0x0000000400117308 */ /* 0x000eb00000002000 */
[----:B------:R-:W5:Y:S08]  /*0220*/  MUFU.SQRT R5, R5 ;  /* 0x0000000500057308 */ /* 0x000f700000002000 */
[----:B------:R-:W1:Y:S01]  /*0230*/  MUFU.SQRT R6, R6 ;  /* 0x0000000600067308 */ /* 0x000e620000002000 */
[----:B--2---:R-:W-:-:S02]  /*0240*/  FSETP.GT.AND P0, PT, R17, 8.50705917302346158658e+37, PT ;  /* 0x7e8000001100780b */ /* 0x004fc40003f04000 */
[----:B------:R-:W-:Y:S02]  /*0250*/  FSETP.GEU.AND P3, PT, R17, 1.175494350822287508e-38, PT ;  /* 0x008000001100780b */ /* 0x000fe40003f6e000 */
[C---:B-----5:R-:W-:Y:S02]  /*0260*/  FSETP.GT.AND P1, PT, R5.reuse, 8.50705917302346158658e+37, PT ;  /* 0x7e8000000500780b */ /* 0x060fe40003f24000 */
[----:B------:R-:W-:Y:S02]  /*0270*/  FSETP.GEU.AND P4, PT, R5, 1.175494350822287508e-38, PT ;  /* 0x008000000500780b */ /* 0x000fe40003f8e000 */
[C---:B01----:R-:W-:Y:S02]  /*0280*/  FSETP.GT.AND P2, PT, R6.reuse, 8.50705917302346158658e+37, PT ;  /* 0x7e8000000600780b */ /* 0x043fe40003f44000 */
[----:B------:R-:W-:-:S03]  /*0290*/  FSETP.GEU.AND P5, PT, R6, 1.175494350822287508e-38, PT ;  /* 0x008000000600780b */ /* 0x000fc60003fae000 */
[----:B------:R-:W-:-:S04]  /*02a0*/  @P0 FMUL R17, R17, 0.25 ;  /* 0x3e80000011110820 */ /* 0x000fc80000400000 */
[----:B------:R-:W-:Y:S01]  /*02b0*/  @P1 FMUL R5, R5, 0.25 ;  /* 0x3e80000005051820 */ /* 0x000fe20000400000 */
[----:B------:R-:W-:Y:S01]  /*02c0*/  @!P3 FMUL R17, R17, 16777216 ;  /* 0x4b8000001111b820 */ /* 0x000fe20000400000 */
[----:B------:R-:W-:Y:S02]  /*02d0*/  HFMA2.MMA R4, -RZ, RZ, 1.625, 0 ;  /* 0x3e800000ff047435 */ /* 0x000fe400000001ff */
[----:B------:R-:W-:Y:S01]  /*02e0*/  @!P4 FMUL R5, R5, 16777216 ;  /* 0x4b8000000505c820 */ /* 0x000fe20000400000 */
[----:B------:R-:W-:-:S04]  /*02f0*/  @P2 FMUL R6, R6, 0.25 ;  /* 0x3e80000006062820 */ /* 0x000fc80000400000 */
[----:B------:R-:W-:Y:S01]  /*0300*/  @!P5 FMUL R6, R6, 16777216 ;  /* 0x4b8000000606d820 */ /* 0x000fe20000400000 */
[----:B------:R-:W0:Y:S01]  /*0310*/  MUFU.RCP R17, R17 ;  /* 0x0000001100117308 */ /* 0x000e220000001000 */
[----:B---3--:R-:W-:Y:S01]  /*0320*/  FADD R8, R8, -R12 ;  /* 0x8000000c08087221 */ /* 0x008fe20000000000 */
[----:B------:R-:W-:Y:S01]  /*0330*/  FADD R10, R10, -R14 ;  /* 0x8000000e0a0a7221 */ /* 0x000fe20000000000 */
[----:B------:R-:W-:-:S05]  /*0340*/  FSEL R12, R4, 1, P0 ;  /* 0x3f800000040c7808 */ /* 0x000fca0000000000 */
[----:B------:R-:W1:Y:S01]  /*0350*/  MUFU.RCP R5, R5 ;  /* 0x0000000500057308 */ /* 0x000e620000001000 */
[----:B------:R-:W-:Y:S01]  /*0360*/  FADD R2, R11, -R15 ;  /* 0x8000000f0b027221 */ /* 0x000fe20000000000 */
[----:B------:R-:W-:-:S06]  /*0370*/  FSEL R14, R4, 1, P1 ;  /* 0x3f800000040e7808 */ /* 0x000fcc0000800000 */
[----:B------:R-:W2:Y:S01]  /*0380*/  MUFU.RCP R6, R6 ;  /* 0x0000000600067308 */ /* 0x000ea20000001000 */
[----:B------:R-:W-:Y:S01]  /*0390*/  FSEL R11, R4, 1, P2 ;  /* 0x3f800000040b7808 */ /* 0x000fe20001000000 */
[----:B------:R-:W-:Y:S01]  /*03a0*/  @!P3 FMUL R12, R12, 16777216 ;  /* 0x4b8000000c0cb820 */ /* 0x000fe20000400000 */
[----:B------:R-:W-:Y:S01]  /*03b0*/  @!P4 FMUL R14, R14, 16777216 ;  /* 0x4b8000000e0ec820 */ /* 0x000fe20000400000 */
[----:B------:R-:W-:Y:S02]  /*03c0*/  FADD R9, R9, -R13 ;  /* 0x8000000d09097221 */ /* 0x000fe40000000000 */
[----:B------:R-:W-:Y:S01]  /*03d0*/  @!P5 FMUL R11, R11, 16777216 ;  /* 0x4b8000000b0bd820 */ /* 0x000fe20000400000 */
[----:B0-----:R-:W-:Y:S01]  /*03e0*/  FMUL R17, R17, R12 ;  /* 0x0000000c11117220 */ /* 0x001fe20000400000 */
[----:B----4-:R-:W-:Y:S01]  /*03f0*/  FADD R31, R35, -R31 ;  /* 0x8000001f231f7221 */ /* 0x010fe20000000000 */
[----:B------:R-:W-:Y:S01]  /*0400*/  FADD R30, R34, -R30 ;  /* 0x8000001e221e7221 */ /* 0x000fe20000000000 */
[----:B-1----:R-:W-:Y:S01]  /*0410*/  FMUL R14, R5, R14 ;  /* 0x0000000e050e7220 */ /* 0x002fe20000400000 */
[----:B------:R-:W-:-:S04]  /*0420*/  IMAD.WIDE R12, R16, 0x4, R24 ;  /* 0x00000004100c7825 */ /* 0x000fc800078e0218 */
[----:B--2---:R-:W-:Y:S01]  /*0430*/  FMUL R5, R6, R11 ;  /* 0x0000000b06057220 */ /* 0x004fe20000400000 */
[----:B------:R-:W-:-:S04]  /*0440*/  IMAD.WIDE R34, R16, 0x4, R22 ;  /* 0x0000000410227825 */ /* 0x000fc800078e0216 */
[----:B------:R-:W-:Y:S01]  /*0450*/  FMUL R21, R8, R17 ;  /* 0x0000001108157220 */ /* 0x000fe20000400000 */
[----:B------:R-:W-:Y:S01]  /*0460*/  FMUL R6, R9, R14 ;  /* 0x0000000e09067220 */ /* 0x000fe20000400000 */
[----:B------:R-:W-:Y:S01]  /*0470*/  FMUL R5, R10, R5 ;  /* 0x000000050a057220 */ /* 0x000fe20000400000 */
[----:B------:R-:W2:Y:S04]  /*0480*/  LDG.E.EL.128 R12, desc[UR4][R12.64] ;  /* 0x000000040c0c7981 */ /* 0x000ea8000c2e1d00 */
[----:B------:R-:W2:Y:S01]  /*0490*/  LDG.E.EL.128 R8, desc[UR4][R34.64] ;  /* 0x0000000422087981 */ /* 0x000ea2000c2e1d00 */
[----:B------:R-:W-:-:S06]  /*04a0*/  IMAD.WIDE R18, R3, 0x4, R18 ;  /* 0x0000000403127825 */ /* 0x000fcc00078e0212 */
[----:B------:R-:W3:Y:S01]  /*04b0*/  LDG.E.EL.128 R16, desc[UR4][R18.64] ;  /* 0x0000000412107981 */ /* 0x000ee2000c2e1d00 */
[----:B------:R-:W-:-:S04]  /*04c0*/  IMAD.WIDE R22, R3, 0x4, R22 ;  /* 0x0000000403167825 */ /* 0x000fc800078e0216 */
[----:B------:R-:W-:-:S06]  /*04d0*/  IMAD.WIDE R24, R3, 0x4, R24 ;  /* 0x0000000403187825 */ /* 0x000fcc00078e0218 */
[----:B------:R-:W4:Y:S01]  /*04e0*/  LDG.E.EL.128 R24, desc[UR4][R24.64] ;  /* 0x0000000418187981 */ /* 0x000f22000c2e1d00 */
[----:B--2---:R-:W-:-:S03]  /*04f0*/  FFMA R8, R8, R21, R12 ;  /* 0x0000001508087223 */ /* 0x004fc6000000000c */
[----:B------:R-:W4:Y:S01]  /*0500*/  LDG.E.EL.128 R20, desc[UR4][R22.64] ;  /* 0x0000000416147981 */ /* 0x000f22000c2e1d00 */
[----:B------:R-:W-:Y:S01]  /*0510*/  FFMA R6, R9, R6, R13 ;  /* 0x0000000609067223 */ /* 0x000fe2000000000d */
[----:B------:R-:W-:Y:S01]  /*0520*/  FADD R9, R7, 9.9999997473787516356e-06 ;  /* 0x3727c5ac07097421 */ /* 0x000fe20000000000 */
[----:B------:R-:W-:-:S03]  /*0530*/  FFMA R5, R10, R5, R14 ;  /* 0x000000050a057223 */ /* 0x000fc6000000000e */
[----:B------:R-:W0:Y:S02]  /*0540*/  MUFU.SQRT R10, R9 ;  /* 0x00000009000a7308 */ /* 0x000e240000002000 */
[C---:B0-----:R-:W-:Y:S02]  /*0550*/  FSETP.GT.AND P0, PT, R10.reuse, 8.50705917302346158658e+37, PT ;  /* 0x7e8000000a00780b */ /* 0x041fe40003f04000 */
[----:B------:R-:W-:Y:S01]  /*0560*/  FSETP.GEU.AND P1, PT, R10, 1.175494350822287508e-38, PT ;  /* 0x008000000a00780b */ /* 0x000fe20003f2e000 */
[----:B---3--:R-:W-:-:S10]  /*0570*/  FADD R16, R16, 9.9999997473787516356e-06 ;  /* 0x3727c5ac10107421 */ /* 0x008fd40000000000 */
[----:B------:R-:W-:-:S04]  /*0580*/  @P0 FMUL R10, R10, 0.25 ;  /* 0x3e8000000a0a0820 */ /* 0x000fc80000400000 */
[----:B------:R-:W-:Y:S01]  /*0590*/  @!P1 FMUL R10, R10, 16777216 ;  /* 0x4b8000000a0a9820 */ /* 0x000fe20000400000 */
[----:B------:R-:W0:Y:S01]  /*05a0*/  MUFU.SQRT R3, R16 ;  /* 0x0000001000037308 */ /* 0x000e220000002000 */
[----:B------:R-:W-:-:S07]  /*05b0*/  FSEL R13, R4, 1, P0 ;  /* 0x3f800000040d7808 */ /* 0x000fce0000000000 */
[----:B------:R-:W1:Y:S01]  /*05c0*/  MUFU.RCP R10, R10 ;  /* 0x0000000a000a7308 */ /* 0x000e620000001000 */
[----:B------:R-:W-:Y:S01]  /*05d0*/  FADD R18, R18, 9.9999997473787516356e-06 ;  /* 0x3727c5ac12127421 */ /* 0x000fe20000000000 */
[----:B------:R-:W-:Y:S01]  /*05e0*/  FADD R17, R17, 9.9999997473787516356e-06 ;  /* 0x3727c5ac11117421 */ /* 0x000fe20000000000 */
[----:B------:R-:W-:Y:S01]  /*05f0*/  @!P1 FMUL R13, R13, 16777216 ;  /* 0x4b8000000d0d9820 */ /* 0x000fe20000400000 */
[----:B------:R-:W-:-:S04]  /*0600*/  FADD R19, R19, 9.9999997473787516356e-06 ;  /* 0x3727c5ac13137421 */ /* 0x000fc80000000000 */
[----:B------:R-:W2:Y:S01]  /*0610*/  MUFU.SQRT R9, R18 ;  /* 0x0000001200097308 */ /* 0x000ea20000002000 */
[----:B0-----:R-:W-:Y:S01]  /*0620*/  FSETP.GT.AND P2, PT, R3, 8.50705917302346158658e+37, PT ;  /* 0x7e8000000300780b */ /* 0x001fe20003f44000 */
[----:B-1----:R-:W-:-:S06]  /*0630*/  FMUL R13, R10, R13 ;  /* 0x0000000d0a0d7220 */ /* 0x002fcc0000400000 */
[----:B------:R-:W0:Y:S01]  /*0640*/  MUFU.SQRT R7, R17 ;  /* 0x0000001100077308 */ /* 0x000e220000002000 */
[----:B------:R-:W-:-:S07]  /*0650*/  FSETP.GEU.AND P3, PT, R3, 1.175494350822287508e-38, PT ;  /* 0x008000000300780b */ /* 0x000fce0003f6e000 */
[----:B------:R-:W1:Y:S01]  /*0660*/  MUFU.SQRT R10, R19 ;  /* 0x00000013000a7308 */ /* 0x000e620000002000 */
[----:B--2---:R-:W-:Y:S01]  /*0670*/  FSETP.GT.AND P4, PT, R9, 8.50705917302346158658e+37, PT ;  /* 0x7e8000000900780b */ /* 0x004fe20003f84000 */
[----:B------:R-:W-:Y:S01]  /*0680*/  @P2 FMUL R3, R3, 0.25 ;  /* 0x3e80000003032820 */ /* 0x000fe20000400000 */
[----:B------:R-:W-:Y:S02]  /*0690*/  FSEL R12, R4, 1, P2 ;  /* 0x3f800000040c7808 */ /* 0x000fe40001000000 */
[----:B------:R-:W-:Y:S02]  /*06a0*/  FSETP.GEU.AND P5, PT, R9, 1.175494350822287508e-38, PT ;  /* 0x008000000900780b */ /* 0x000fe40003fae000 */
[----:B0-----:R-:W-:Y:S01]  /*06b0*/  FSETP.GT.AND P1, PT, R7, 8.50705917302346158658e+37, PT ;  /* 0x7e8000000700780b */ /* 0x001fe20003f24000 */
[----:B------:R-:W-:Y:S01]  /*06c0*/  @!P3 FMUL R3, R3, 16777216 ;  /* 0x4b8000000303b820 */ /* 0x000fe20000400000 */
[----:B------:R-:W-:Y:S01]  /*06d0*/  FSETP.GEU.AND P0, PT, R7, 1.175494350822287508e-38, PT ;  /* 0x008000000700780b */ /* 0x000fe20003f0e000 */
[----:B------:R-:W-:Y:S01]  /*06e0*/  @!P3 FMUL R12, R12, 16777216 ;  /* 0x4b8000000c0cb820 */ /* 0x000fe20000400000 */
[----:B-1----:R-:W-:-:S02]  /*06f0*/  FSETP.GT.AND P2, PT, R10, 8.50705917302346158658e+37, PT ;  /* 0x7e8000000a00780b */ /* 0x002fc40003f44000 */
[----:B------:R-:W-:Y:S01]  /*0700*/  FSETP.GEU.AND P3, PT, R10, 1.175494350822287508e-38, PT ;  /* 0x008000000a00780b */ /* 0x000fe20003f6e000 */
[----:B------:R-:W-:Y:S01]  /*0710*/  @P4 FMUL R9, R9, 0.25 ;  /* 0x3e80000009094820 */ /* 0x000fe20000400000 */
[----:B------:R-:W-:-:S05]  /*0720*/  FMUL R2, R2, R13 ;  /* 0x0000000d02027220 */ /* 0x000fca0000400000 */
[----:B------:R-:W-:Y:S01]  /*0730*/  @P1 FMUL R7, R7, 0.25 ;  /* 0x3e80000007071820 */ /* 0x000fe20000400000 */
[----:B------:R-:W-:Y:S01]  /*0740*/  @!P5 FMUL R9, R9, 16777216 ;  /* 0x4b8000000909d820 */ /* 0x000fe20000400000 */
[----:B------:R-:W-:Y:S02]  /*0750*/  FFMA R11, R11, R2, R15 ;  /* 0x000000020b0b7223 */ /* 0x000fe4000000000f */
[----:B------:R-:W-:Y:S01]  /*0760*/  @!P0 FMUL R7, R7, 16777216 ;  /* 0x4b80000007078820 */ /* 0x000fe20000400000 */
[----:B------:R-:W-:Y:S01]  /*0770*/  FADD R2, RZ, -R8 ;  /* 0x80000008ff027221 */ /* 0x000fe20000000000 */
[----:B------:R-:W-:Y:S01]  /*0780*/  @P2 FMUL R10, R10, 0.25 ;  /* 0x3e8000000a0a2820 */ /* 0x000fe20000400000 */
[----:B------:R-:W0:Y:S02]  /*0790*/  MUFU.RCP R9, R9 ;  /* 0x0000000900097308 */ /* 0x000e240000001000 */
[----:B------:R-:W-:Y:S01]  /*07a0*/  FMUL R2, R2, 1.4426950216293334961 ;  /* 0x3fb8aa3b02027820 */ /* 0x000fe20000400000 */
[----:B------:R-:W-:Y:S01]  /*07b0*/  @!P3 FMUL R10, R10, 16777216 ;  /* 0x4b8000000a0ab820 */ /* 0x000fe20000400000 */
[----:B------:R-:W-:-:S04]  /*07c0*/  FSEL R16, R4, 1, P4 ;  /* 0x3f80000004107808 */ /* 0x000fc80002000000 */
[----:B------:R-:W1:Y:S01]  /*07d0*/  MUFU.RCP R7, R7 ;  /* 0x0000000700077308 */ /* 0x000e620000001000 */
[----:B------:R-:W-:Y:S02]  /*07e0*/  FSETP.GEU.AND P4, PT, R2, -126, PT ;  /* 0xc2fc00000200780b */ /* 0x000fe40003f8e000 */
[----:B------:R-:W-:-:S05]  /*07f0*/  FSEL R14, R4, 1, P1 ;  /* 0x3f800000040e7808 */ /* 0x000fca0000800000 */
[----:B------:R-:W2:Y:S01]  /*0800*/  MUFU.RCP R3, R3 ;  /* 0x0000000300037308 */ /* 0x000ea20000001000 */
[----:B------:R-:W-:Y:S01]  /*0810*/  @!P5 FMUL R16, R16, 16777216 ;  /* 0x4b8000001010d820 */ /* 0x000fe20000400000 */
[----:B------:R-:W-:-:S06]  /*0820*/  FSEL R13, R4, 1, P2 ;  /* 0x3f800000040d7808 */ /* 0x000fcc0001000000 */
[----:B------:R-:W3:Y:S01]  /*0830*/  MUFU.RCP R10, R10 ;  /* 0x0000000a000a7308 */ /* 0x000ee20000001000 */
[----:B------:R-:W-:Y:S01]  /*0840*/  @!P0 FMUL R14, R14, 16777216 ;  /* 0x4b8000000e0e8820 */ /* 0x000fe20000400000 */
[----:B0-----:R-:W-:Y:S01]  /*0850*/  FMUL R9, R9, R16 ;  /* 0x0000001009097220 */ /* 0x001fe20000400000 */
[----:B------:R-:W-:Y:S01]  /*0860*/  @!P3 FMUL R13, R13, 16777216 ;  /* 0x4b8000000d0db820 */ /* 0x000fe20000400000 */
[----:B------:R-:W-:Y:S01]  /*0870*/  FADD R29, R33, -R29 ;  /* 0x8000001d211d7221 */ /* 0x000fe20000000000 */
[----:B-1----:R-:W-:Y:S01]  /*0880*/  FMUL R14, R7, R14 ;  /* 0x0000000e070e7220 */ /* 0x002fe20000400000 */
[----:B------:R-:W-:Y:S01]  /*0890*/  @!P4 FMUL R2, R2, 0.5 ;  /* 0x3f0000000202c820 */ /* 0x000fe20000400000 */
[----:B------:R-:W-:Y:S01]  /*08a0*/  FMUL R9, R30, R9 ;  /* 0x000000091e097220 */ /* 0x000fe20000400000 */
[----:B------:R-:W-:Y:S01]  /*08b0*/  FADD R28, R32, -R28 ;  /* 0x8000001c201c7221 */ /* 0x000fe20000000000 */
[----:B--2---:R-:W-:Y:S01]  /*08c0*/  FMUL R17, R3, R12 ;  /* 0x0000000c03117220 */ /* 0x004fe20000400000 */
[----:B------:R-:W-:Y:S01]  /*08d0*/  FMUL R14, R29, R14 ;  /* 0x0000000e1d0e7220 */ /* 0x000fe20000400000 */
[----:B------:R-:W-:Y:S01]  /*08e0*/  FADD R12, RZ, -R6 ;  /* 0x80000006ff0c7221 */ /* 0x000fe20000000000 */
[----:B---3--:R-:W-:Y:S01]  /*08f0*/  FMUL R16, R10, R13 ;  /* 0x0000000d0a107220 */ /* 0x008fe20000400000 */
[----:B------:R-:W-:Y:S01]  /*0900*/  FMUL R17, R28, R17 ;  /* 0x000000111c117220 */ /* 0x000fe20000400000 */
[----:B------:R-:W-:Y:S01]  /*0910*/  FADD R3, RZ, -R5 ;  /* 0x80000005ff037221 */ /* 0x000fe20000000000 */
[----:B------:R-:W0:Y:S01]  /*0920*/  MUFU.EX2 R2, R2 ;  /* 0x0000000200027308 */ /* 0x000e220000000800 */
[----:B------:R-:W-:Y:S01]  /*0930*/  FMUL R16, R31, R16 ;  /* 0x000000101f107220 */ /* 0x000fe20000400000 */
[----:B------:R-:W-:Y:S01]  /*0940*/  FMUL R12, R12, 1.4426950216293334961 ;  /* 0x3fb8aa3b0c0c7820 */ /* 0x000fe20000400000 */
[----:B------:R-:W-:Y:S01]  /*0950*/  FMUL R7, R3, 1.4426950216293334961 ;  /* 0x3fb8aa3b03077820 */ /* 0x000fe20000400000 */
[----:B------:R-:W-:-:S03]  /*0960*/  FADD R3, RZ, -R11 ;  /* 0x8000000bff037221 */ /* 0x000fc60000000000 */
[----:B------:R-:W-:Y:S01]  /*0970*/  FSETP.GEU.AND P1, PT, R12, -126, PT ;  /* 0xc2fc00000c00780b */ /* 0x000fe20003f2e000 */
[----:B------:R-:W-:Y:S01]  /*0980*/  FMUL R3, R3, 1.4426950216293334961 ;  /* 0x3fb8aa3b03037820 */ /* 0x000fe20000400000 */
[----:B------:R-:W-:-:S04]  /*0990*/  FSETP.GEU.AND P0, PT, R7, -126, PT ;  /* 0xc2fc00000700780b */ /* 0x000fc80003f0e000 */
[----:B------:R-:W-:Y:S01]  /*09a0*/  FSETP.GEU.AND P6, PT, R3, -126, PT ;  /* 0xc2fc00000300780b */ /* 0x000fe20003fce000 */
[----:B0-----:R-:W-:-:S06]  /*09b0*/  @!P4 FMUL R2, R2, R2 ;  /* 0x000000020202c220 */ /* 0x001fcc0000400000 */
[----:B------:R-:W-:Y:S02]  /*09c0*/  @!P1 FMUL R12, R12, 0.5 ;  /* 0x3f0000000c0c9820 */ /* 0x000fe40000400000 */
[----:B------:R-:W-:-:S04]  /*09d0*/  @!P0 FMUL R7, R7, 0.5 ;  /* 0x3f00000007078820 */ /* 0x000fc80000400000 */
[----:B------:R-:W0:Y:S01]  /*09e0*/  MUFU.EX2 R12, R12 ;  /* 0x0000000c000c7308 */ /* 0x000e220000000800 */
[----:B------:R-:W-:-:S07]  /*09f0*/  @!P6 FMUL R3, R3, 0.5 ;  /* 0x3f0000000303e820 */ /* 0x000fce0000400000 */
[----:B------:R-:W1:Y:S01]  /*0a00*/  MUFU.EX2 R7, R7 ;  /* 0x0000000700077308 */ /* 0x000e620000000800 */
[----:B------:R-:W-:-:S07]  /*0a10*/  FADD R2, R2, 1 ;  /* 0x3f80000002027421 */ /* 0x000fce0000000000 */
[----:B------:R-:W2:Y:S01]  /*0a20*/  MUFU.EX2 R3, R3 ;  /* 0x0000000300037308 */ /* 0x000ea20000000800 */
[----:B0-----:R-:W-:Y:S01]  /*0a30*/  @!P1 FMUL R12, R12, R12 ;  /* 0x0000000c0c0c9220 */ /* 0x001fe20000400000 */
[----:B------:R-:W-:Y:S01]  /*0a40*/  FSETP.GT.AND P1, PT, R2, 8.50705917302346158658e+37, PT ;  /* 0x7e8000000200780b */ /* 0x000fe20003f24000 */
[----:B-1----:R-:W-:Y:S01]  /*0a50*/  @!P0 FMUL R7, R7, R7 ;  /* 0x0000000707078220 */ /* 0x002fe20000400000 */
[----:B--2---:R-:W-:-:S11]  /*0a60*/  @!P6 FMUL R3, R3, R3 ;  /* 0x000000030303e220 */ /* 0x004fd60000400000 */
[----:B------:R-:W-:Y:S01]  /*0a70*/  @P1 FMUL R2, R2, 0.25 ;  /* 0x3e80000002021820 */ /* 0x000fe20000400000 */
[----:B----4-:R-:W-:Y:S01]  /*0a80*/  FFMA R22, R22, R9, R26 ;  /* 0x0000000916167223 */ /* 0x010fe2000000001a */
[----:B------:R-:W-:Y:S01]  /*0a90*/  FFMA R21, R21, R14, R25 ;  /* 0x0000000e15157223 */ /* 0x000fe20000000019 */
[----:B------:R-:W-:Y:S01]  /*0aa0*/  FFMA R20, R20, R17, R24 ;  /* 0x0000001114147223 */ /* 0x000fe20000000018 */
[----:B------:R-:W-:Y:S01]  /*0ab0*/  FFMA R23, R23, R16, R27 ;  /* 0x0000001017177223 */ /* 0x000fe2000000001b */
[----:B------:R-:W-:Y:S01]  /*0ac0*/  FADD R9, RZ, -R22 ;  /* 0x80000016ff097221 */ /* 0x000fe20000000000 */
[----:B------:R-:W-:Y:S01]  /*0ad0*/  FADD R13, RZ, -R21 ;  /* 0x80000015ff0d7221 */ /* 0x000fe20000000000 */
[----:B------:R-:W-:Y:S02]  /*0ae0*/  FADD R10, RZ, -R20 ;  /* 0x80000014ff0a7221 */ /* 0x000fe40000000000 */
[----:B------:R-:W-:Y:S01]  /*0af0*/  FMUL R14, R9, 1.4426950216293334961 ;  /* 0x3fb8aa3b090e7820 */ /* 0x000fe20000400000 */
[----:B------:R-:W-:Y:S01]  /*0b00*/  FADD R9, RZ, -R23 ;  /* 0x80000017ff097221 */ /* 0x000fe20000000000 */
[----:B------:R-:W-:Y:S01]  /*0b10*/  FMUL R13, R13, 1.4426950216293334961 ;  /* 0x3fb8aa3b0d0d7820 */ /* 0x000fe20000400000 */
[----:B------:R-:W-:-:S02]  /*0b20*/  FMUL R10, R10, 1.4426950216293334961 ;  /* 0x3fb8aa3b0a0a7820 */ /* 0x000fc40000400000 */
[----:B------:R-:W-:Y:S01]  /*0b30*/  FMUL R15, R9, 1.4426950216293334961 ;  /* 0x3fb8aa3b090f7820 */ /* 0x000fe20000400000 */
[----:B------:R-:W-:Y:S02]  /*0b40*/  FSETP.GEU.AND P2, PT, R14, -126, PT ;  /* 0xc2fc00000e00780b */ /* 0x000fe40003f4e000 */
[----:B------:R-:W-:Y:S02]  /*0b50*/  FSETP.GEU.AND P3, PT, R13, -126, PT ;  /* 0xc2fc00000d00780b */ /* 0x000fe40003f6e000 */
[----:B------:R-:W-:Y:S02]  /*0b60*/  FSETP.GEU.AND P5, PT, R10, -126, PT ;  /* 0xc2fc00000a00780b */ /* 0x000fe40003fae000 */
[----:B------:R-:W-:-:S07]  /*0b70*/  FSETP.GEU.AND P4, PT, R15, -126, PT ;  /* 0xc2fc00000f00780b */ /* 0x000fce0003f8e000 */
[----:B------:R-:W-:Y:S02]  /*0b80*/  @!P2 FMUL R14, R14, 0.5 ;  /* 0x3f0000000e0ea820 */ /* 0x000fe40000400000 */
[----:B------:R-:W-:Y:S02]  /*0b90*/  @!P3 FMUL R13, R13, 0.5 ;  /* 0x3f0000000d0db820 */ /* 0x000fe40000400000 */
[----:B------:R-:W-:Y:S02]  /*0ba0*/  @!P5 FMUL R10, R10, 0.5 ;  /* 0x3f0000000a0ad820 */ /* 0x000fe40000400000 */
[----:B------:R-:W-:Y:S01]  /*0bb0*/  @!P4 FMUL R15, R15, 0.5 ;  /* 0x3f0000000f0fc820 */ /* 0x000fe20000400000 */
[----:B------:R-:W-:Y:S08]  /*0bc0*/  MUFU.EX2 R14, R14 ;  /* 0x0000000e000e7308 */ /* 0x000ff00000000800 */
[----:B------:R-:W0:Y:S08]  /*0bd0*/  MUFU.EX2 R13, R13 ;  /* 0x0000000d000d7308 */ /* 0x000e300000000800 */
[----:B------:R-:W1:Y:S08]  /*0be0*/  MUFU.EX2 R10, R10 ;  /* 0x0000000a000a7308 */ /* 0x000e700000000800 */
[----:B------:R-:W2:Y:S01]  /*0bf0*/  MUFU.EX2 R15, R15 ;  /* 0x0000000f000f7308 */ /* 0x000ea20000000800 */
[----:B------:R-:W-:Y:S01]  /*0c00*/  FADD R9, R12, 1 ;  /* 0x3f8000000c097421 */ /* 0x000fe20000000000 */
[----:B------:R-:W-:Y:S01]  /*0c10*/  FADD R16, R7, 1 ;  /* 0x3f80000007107421 */ /* 0x000fe20000000000 */
[----:B0-----:R-:W-:Y:S01]  /*0c20*/  @!P3 FMUL R13, R13, R13 ;  /* 0x0000000d0d0db220 */ /* 0x001fe20000400000 */
[----:B------:R-:W-:Y:S01]  /*0c30*/  @!P2 FMUL R14, R14, R14 ;  /* 0x0000000e0e0ea220 */ /* 0x000fe20000400000 */
[----:B------:R-:W-:Y:S01]  /*0c40*/  FADD R12, R3, 1 ;  /* 0x3f800000030c7421 */ /* 0x000fe20000000000 */
[----:B------:R-:W-:Y:S01]  /*0c50*/  FSETP.GT.AND P0, PT, R9, 8.50705917302346158658e+37, PT ;  /* 0x7e8000000900780b */ /* 0x000fe20003f04000 */
[----:B-1----:R-:W-:Y:S01]  /*0c60*/  @!P5 FMUL R10, R10, R10 ;  /* 0x0000000a0a0ad220 */ /* 0x002fe20000400000 */
[----:B------:R-:W-:Y:S01]  /*0c70*/  FADD R13, R13, 1 ;  /* 0x3f8000000d0d7421 */ /* 0x000fe20000000000 */
[----:B------:R-:W-:Y:S01]  /*0c80*/  FADD R14, R14, 1 ;  /* 0x3f8000000e0e7421 */ /* 0x000fe20000000000 */
[----:B------:R-:W-:Y:S01]  /*0c90*/  FSETP.GT.AND P6, PT, R16, 8.50705917302346158658e+37, PT ;  /* 0x7e8000001000780b */ /* 0x000fe20003fc4000 */
[----:B------:R-:W-:Y:S01]  /*0ca0*/  FADD R17, R10, 1 ;  /* 0x3f8000000a117421 */ /* 0x000fe20000000000 */
[----:B--2---:R-:W-:Y:S01]  /*0cb0*/  @!P4 FMUL R15, R15, R15 ;  /* 0x0000000f0f0fc220 */ /* 0x004fe20000400000 */
[----:B------:R-:W-:-:S03]  /*0cc0*/  FSETP.GT.AND P5, PT, R12, 8.50705917302346158658e+37, PT ;  /* 0x7e8000000c00780b */ /* 0x000fc60003fa4000 */
[----:B------:R-:W-:Y:S01]  /*0cd0*/  FADD R18, R15, 1 ;  /* 0x3f8000000f127421 */ /* 0x000fe20000000000 */
[----:B------:R-:W-:Y:S02]  /*0ce0*/  FSETP.GT.AND P4, PT, R13, 8.50705917302346158658e+37, PT ;  /* 0x7e8000000d00780b */ /* 0x000fe40003f84000 */
[----:B------:R-:W-:Y:S02]  /*0cf0*/  FSETP.GT.AND P2, PT, R14, 8.50705917302346158658e+37, PT ;  /* 0x7e8000000e00780b */ /* 0x000fe40003f44000 */
[----:B------:R-:W-:Y:S02]  /*0d00*/  FSEL R24, R4, 1, P1 ;  /* 0x3f80000004187808 */ /* 0x000fe40000800000 */
[----:B------:R-:W-:Y:S02]  /*0d10*/  FSETP.GT.AND P3, PT, R17, 8.50705917302346158658e+37, PT ;  /* 0x7e8000001100780b */ /* 0x000fe40003f64000 */
[----:B------:R-:W-:Y:S01]  /*0d20*/  FSETP.GT.AND P1, PT, R18, 8.50705917302346158658e+37, PT ;  /* 0x7e8000001200780b */ /* 0x000fe20003f24000 */
[----:B------:R-:W-:Y:S01]  /*0d30*/  @P0 FMUL R9, R9, 0.25 ;  /* 0x3e80000009090820 */ /* 0x000fe20000400000 */
[----:B------:R-:W-:Y:S01]  /*0d40*/  @P6 FMUL R16, R16, 0.25 ;  /* 0x3e80000010106820 */ /* 0x000fe20000400000 */
[----:B------:R0:W1:Y:S01]  /*0d50*/  MUFU.RCP R7, R2 ;  /* 0x0000000200077308 */ /* 0x0000620000001000 */
[----:B------:R-:W-:Y:S01]  /*0d60*/  @P5 FMUL R12, R12, 0.25 ;  /* 0x3e8000000c0c5820 */ /* 0x000fe20000400000 */
[----:B------:R-:W-:-:S02]  /*0d70*/  @P4 FMUL R13, R13, 0.25 ;  /* 0x3e8000000d0d4820 */ /* 0x000fc40000400000 */
[----:B------:R-:W-:-:S04]  /*0d80*/  @P2 FMUL R14, R14, 0.25 ;  /* 0x3e8000000e0e2820 */ /* 0x000fc80000400000 */
[----:B------:R-:W2:Y:S01]  /*0d90*/  MUFU.RCP R9, R9 ;  /* 0x0000000900097308 */ /* 0x000ea20000001000 */
[----:B0-----:R-:W0:Y:S01]  /*0da0*/  LDC.64 R2, c[0x0][0x210] ;  /* 0x00008400ff027b82 */ /* 0x001e220000000a00 */
[----:B------:R-:W-:Y:S01]  /*0db0*/  @P3 FMUL R17, R17, 0.25 ;  /* 0x3e80000011113820 */ /* 0x000fe20000400000 */
[----:B------:R-:W-:-:S05]  /*0dc0*/  @P1 FMUL R18, R18, 0.25 ;  /* 0x3e80000012121820 */ /* 0x000fca0000400000 */
[----:B------:R-:W3:Y:S01]  /*0dd0*/  MUFU.RCP R10, R16 ;  /* 0x00000010000a7308 */ /* 0x000ee20000001000 */
[C---:B------:R-:W-:Y:S02]  /*0de0*/  FSEL R26, R4.reuse, 1, P0 ;  /* 0x3f800000041a7808 */ /* 0x040fe40000000000 */
[----:B------:R-:W-:-:S05]  /*0df0*/  FSEL R19, R4, 1, P6 ;  /* 0x3f80000004137808 */ /* 0x000fca0003000000 */
[----:B------:R-:W4:Y:S08]  /*0e00*/  MUFU.RCP R12, R12 ;  /* 0x0000000c000c7308 */ /* 0x000f300000001000 */
[----:B------:R5:W0:Y:S08]  /*0e10*/  MUFU.RCP R15, R17 ;  /* 0x00000011000f7308 */ /* 0x000a300000001000 */
[----:B------:R-:W0:Y:S08]  /*0e20*/  MUFU.RCP R13, R13 ;  /* 0x0000000d000d7308 */ /* 0x000e300000001000 */
[----:B------:R-:W0:Y:S08]  /*0e30*/  MUFU.RCP R14, R14 ;  /* 0x0000000e000e7308 */ /* 0x000e300000001000 */
[----:B------:R-:W0:Y:S01]  /*0e40*/  MUFU.RCP R16, R18 ;  /* 0x0000001200107308 */ /* 0x000e220000001000 */
[----:B-1----:R-:W-:Y:S01]  /*0e50*/  FMUL R7, R7, R24 ;  /* 0x0000001807077220 */ /* 0x002fe20000400000 */
[----:B--2---:R-:W-:Y:S01]  /*0e60*/  FMUL R9, R9, R26 ;  /* 0x0000001a09097220 */ /* 0x004fe20000400000 */
[----:B---3--:R-:W-:Y:S01]  /*0e70*/  FMUL R10, R10, R19 ;  /* 0x000000130a0a7220 */ /* 0x008fe20000400000 */
[----:B-----5:R-:W-:-:S02]  /*0e80*/  FSEL R17, R4, 1, P5 ;  /* 0x3f80000004117808 */ /* 0x020fc40002800000 */
[C---:B------:R-:W-:Y:S02]  /*0e90*/  FSEL R24, R4.reuse, 1, P3 ;  /* 0x3f80000004187808 */ /* 0x040fe40001800000 */
[C---:B------:R-:W-:Y:S02]  /*0ea0*/  FSEL R26, R4.reuse, 1, P4 ;  /* 0x3f800000041a7808 */ /* 0x040fe40002000000 */
[C---:B------:R-:W-:Y:S02]  /*0eb0*/  FSEL R19, R4.reuse, 1, P2 ;  /* 0x3f80000004137808 */ /* 0x040fe40001000000 */
[----:B------:R-:W-:Y:S01]  /*0ec0*/  FSEL R25, R4, 1, P1 ;  /* 0x3f80000004197808 */ /* 0x000fe20000800000 */
[----:B----4-:R-:W-:Y:S01]  /*0ed0*/  FMUL R12, R12, R17 ;  /* 0x000000110c0c7220 */ /* 0x010fe20000400000 */
[----:B0-----:R-:W-:Y:S01]  /*0ee0*/  FMUL R15, R15, R24 ;  /* 0x000000180f0f7220 */ /* 0x001fe20000400000 */
[----:B------:R-:W-:Y:S01]  /*0ef0*/  FMUL R4, R13, R26 ;  /* 0x0000001a0d047220 */ /* 0x000fe20000400000 */
[----:B------:R-:W-:Y:S01]  /*0f00*/  FMUL R19, R14, R19 ;  /* 0x000000130e137220 */ /* 0x000fe20000400000 */
[----:B------:R-:W-:Y:S01]  /*0f10*/  FMUL R16, R16, R25 ;  /* 0x0000001910107220 */ /* 0x000fe20000400000 */
[----:B------:R-:W-:-:S04]  /*0f20*/  IMAD.WIDE R2, R0, 0x4, R2 ;  /* 0x0000000400027825 */ /* 0x000fc800078e0202 */
[----:B------:R-:W-:Y:S01]  /*0f30*/  FMUL R8, R8, R7 ;  /* 0x0000000708087220 */ /* 0x000fe20000400000 */
[----:B------:R-:W-:Y:S01]  /*0f40*/  FMUL R9, R6, R9 ;  /* 0x0000000906097220 */ /* 0x000fe20000400000 */
[----:B------:R-:W-:Y:S01]  /*0f50*/  FMUL R10, R5, R10 ;  /* 0x0000000a050a7220 */ /* 0x000fe20000400000 */
[----:B------:R-:W-:Y:S01]  /*0f60*/  FMUL R11, R11, R12 ;  /* 0x0000000c0b0b7220 */ /* 0x000fe20000400000 */
[----:B------:R-:W-:Y:S01]  /*0f70*/  FMUL R20, R20, R15 ;  /* 0x0000000f14147220 */ /* 0x000fe20000400000 */
[----:B------:R-:W-:Y:S01]  /*0f80*/  FMUL R21, R21, R4 ;  /* 0x0000000415157220 */ /* 0x000fe20000400000 */
[----:B------:R-:W-:Y:S01]  /*0f90*/  FMUL R22, R22, R19 ;  /* 0x0000001316167220 */ /* 0x000fe20000400000 */
[----:B------:R-:W-:Y:S01]  /*0fa0*/  FMUL R23, R23, R16 ;  /* 0x0000001017177220 */ /* 0x000fe20000400000 */
[----:B------:R-:W-:Y:S04]  /*0fb0*/  STG.E.128 desc[UR4][R2.64], R8 ;  /* 0x0000000802007986 */ /* 0x000fe8000c101d04 */
[----:B------:R-:W-:Y:S01]  /*0fc0*/  STG.E.128 desc[UR4][R2.64+0x800], R20 ;  /* 0x0008001402007986 */ /* 0x000fe2000c101d04 */
[----:B------:R-:W-:Y:S05]  /*0fd0*/  EXIT ;  /* 0x000000000000794d */ /* 0x000fea0003800000 */
.L_x_0:
[----:B------:R-:W-:-:S00]  /*0fe0*/  BRA `(.L_x_0) ;  /* 0xfffffffc00fc7947 */ /* 0x000fc0000383ffff */
[----:B------:R-:W-:-:S00]  /*0ff0*/  NOP ;  /* 0x0000000000007918 */ /* 0x000fc00000000000 */
        /* <DEDUP_REMOVED lines=8> */
.L_x_1:


//--------------------- .nv.global.init           --------------------------
	.section	.nv.global.init,"aw",@progbits
.nv.global.init:
	.type		_$_str,@object
	.size		_$_str,(_$_str_$_2 - _$_str)
_$_str:
        /*0000*/ 	.byte	0x5f, 0x5f, 0x43, 0x55, 0x44, 0x41, 0x5f, 0x46, 0x54, 0x5a, 0x00
	.type		_$_str_$_2,@object
	.size		_$_str_$_2,(.L_1 - _$_str_$_2)
_$_str_$_2:
        /*000b*/ 	.byte	0x5f, 0x5f, 0x43, 0x55, 0x44, 0x41, 0x5f, 0x50, 0x52, 0x45, 0x43, 0x5f, 0x53, 0x51, 0x52, 0x54
        /*001b*/ 	.byte	0x00
.L_1:


//--------------------- .nv.constant0.triton_poi_fused__native_batch_norm_legit_no_training_mul_sigmoid_17 --------------------------
	.section	.nv.constant0.triton_poi_fused__native_batch_norm_legit_no_training_mul_sigmoid_17,"a",@progbits
	.sectionflags	@""
	.align	4
.nv.constant0.triton_poi_fused__native_batch_norm_legit_no_training_mul_sigmoid_17:
	.zero		580
